	.headerflags	@"EF_CUDA_TEXMODE_UNIFIED EF_CUDA_64BIT_ADDRESS EF_CUDA_ACCELERATORS EF_CUDA_SM90 EF_CUDA_VIRTUAL_SM(EF_CUDA_SM90)"
	.elftype	@"ET_EXEC"


//--------------------- .nv.info                  --------------------------
	.section	.nv.info,"",@"SHT_CUDA_INFO"
	.align	4


	//----- nvinfo : EIATTR_REGCOUNT
	.align		4
        /*0000*/ 	.byte	0x04, 0x2f
        /*0002*/ 	.short	(.L_3 - .L_2)
	.align		4
.L_2:
        /*0004*/ 	.word	index@(triton_poi_fused__native_batch_norm_legit_no_training_relu_48)
        /*0008*/ 	.word	0x00000022


	//----- nvinfo : EIATTR_MIN_STACK_SIZE
	.align		4
.L_3:
        /*000c*/ 	.byte	0x04, 0x12
        /*000e*/ 	.short	(.L_5 - .L_4)
	.align		4
.L_4:
        /*0010*/ 	.word	index@(triton_poi_fused__native_batch_norm_legit_no_training_relu_48)
        /*0014*/ 	.word	0x00000000


	//----- nvinfo : EIATTR_FRAME_SIZE
	.align		4
.L_5:
        /*0018*/ 	.byte	0x04, 0x11
        /*001a*/ 	.short	(.L_7 - .L_6)
	.align		4
.L_6:
        /*001c*/ 	.word	index@(triton_poi_fused__native_batch_norm_legit_no_training_relu_48)
        /*0020*/ 	.word	0x00000000


	//----- nvinfo : EIATTR_MIN_STACK_SIZE
	.align		4
.L_7:
        /*0024*/ 	.byte	0x04, 0x12
        /*0026*/ 	.short	(.L_9 - .L_8)
	.align		4
.L_8:
        /*0028*/ 	.word	index@(triton_poi_fused__native_batch_norm_legit_no_training_relu_48)
        /*002c*/ 	.word	0x00000000
.L_9:


//--------------------- .nv.info.triton_poi_fused__native_batch_norm_legit_no_training_relu_48 --------------------------
	.section	.nv.info.triton_poi_fused__native_batch_norm_legit_no_training_relu_48,"",@"SHT_CUDA_INFO"
	.sectionflags	@""
	.align	4


	//----- nvinfo : EIATTR_CUDA_API_VERSION
	.align		4
        /*0000*/ 	.byte	0x04, 0x37
        /*0002*/ 	.short	(.L_11 - .L_10)
.L_10:
        /*0004*/ 	.word	0x0000007c


	//----- nvinfo : EIATTR_KPARAM_INFO
	.align		4
.L_11:
        /*0008*/ 	.byte	0x04, 0x17
        /*000a*/ 	.short	(.L_13 - .L_12)
.L_12:
        /*000c*/ 	.word	0x00000000
        /*0010*/ 	.short	0x0005
        /*0012*/ 	.short	0x0028
        /*0014*/ 	.byte	0x00, 0xf0, 0x11, 0x00


	//----- nvinfo : EIATTR_KPARAM_INFO
	.align		4
.L_13:
        /*0018*/ 	.byte	0x04, 0x17
        /*001a*/ 	.short	(.L_15 - .L_14)
.L_14:
        /*001c*/ 	.word	0x00000000
        /*0020*/ 	.short	0x0004
        /*0022*/ 	.short	0x0020
        /*0024*/ 	.byte	0x00, 0xf4, 0x21, 0x00


	//----- nvinfo : EIATTR_KPARAM_INFO
	.align		4
.L_15:
        /*0028*/ 	.byte	0x04, 0x17
        /*002a*/ 	.short	(.L_17 - .L_16)
.L_16:
        /*002c*/ 	.word	0x00000000
        /*0030*/ 	.short	0x0003
        /*0032*/ 	.short	0x0018
        /*0034*/ 	.byte	0x00, 0xf4, 0x21, 0x00


	//----- nvinfo : EIATTR_KPARAM_INFO
	.align		4
.L_17:
        /*0038*/ 	.byte	0x04, 0x17
        /*003a*/ 	.short	(.L_19 - .L_18)
.L_18:
        /*003c*/ 	.word	0x00000000
        /*0040*/ 	.short	0x0002
        /*0042*/ 	.short	0x0010
        /*0044*/ 	.byte	0x00, 0xf4, 0x21, 0x00


	//----- nvinfo : EIATTR_KPARAM_INFO
	.align		4
.L_19:
        /*0048*/ 	.byte	0x04, 0x17
        /*004a*/ 	.short	(.L_21 - .L_20)
.L_20:
        /*004c*/ 	.word	0x00000000
        /*0050*/ 	.short	0x0001
        /*0052*/ 	.short	0x0008
        /*0054*/ 	.byte	0x00, 0xf4, 0x21, 0x00


	//----- nvinfo : EIATTR_KPARAM_INFO
	.align		4
.L_21:
        /*0058*/ 	.byte	0x04, 0x17
        /*005a*/ 	.short	(.L_23 - .L_22)
.L_22:
        /*005c*/ 	.word	0x00000000
        /*0060*/ 	.short	0x0000
        /*0062*/ 	.short	0x0000
        /*0064*/ 	.byte	0x00, 0xf4, 0x21, 0x00


	//----- nvinfo : EIATTR_SPARSE_MMA_MASK
	.align		4
.L_23:
        /*0068*/ 	.byte	0x03, 0x50
        /*006a*/ 	.short	0x0000


	//----- nvinfo : EIATTR_MAXREG_COUNT
	.align		4
        /*006c*/ 	.byte	0x03, 0x1b
        /*006e*/ 	.short	0x00ff


	//----- nvinfo : EIATTR_EXIT_INSTR_OFFSETS
	.align		4
        /*0070*/ 	.byte	0x04, 0x1c
        /*0072*/ 	.short	(.L_25 - .L_24)


	//   ....[0]....
.L_24:
        /*0074*/ 	.word	0x00000a50


	//----- nvinfo : EIATTR_REQNTID
	.align		4
.L_25:
        /*0078*/ 	.byte	0x04, 0x10
        /*007a*/ 	.short	(.L_27 - .L_26)
.L_26:
        /*007c*/ 	.word	0x00000080
        /*0080*/ 	.word	0x00000001
        /*0084*/ 	.word	0x00000001


	//----- nvinfo : EIATTR_CBANK_PARAM_SIZE
	.align		4
.L_27:
        /*0088*/ 	.byte	0x03, 0x19
        /*008a*/ 	.short	0x002c


	//----- nvinfo : EIATTR_PARAM_CBANK
	.align		4
        /*008c*/ 	.byte	0x04, 0x0a
        /*008e*/ 	.short	(.L_29 - .L_28)
	.align		4
.L_28:
        /*0090*/ 	.word	index@(.nv.constant0.triton_poi_fused__native_batch_norm_legit_no_training_relu_48)
        /*0094*/ 	.short	0x0210
        /*0096*/ 	.short	0x002c


	//----- nvinfo : EIATTR_SW_WAR
	.align		4
.L_29:
        /*0098*/ 	.byte	0x04, 0x36
        /*009a*/ 	.short	(.L_31 - .L_30)
.L_30:
        /*009c*/ 	.word	0x00000008
.L_31:


//--------------------- .nv.callgraph             --------------------------
	.section	.nv.callgraph,"",@"SHT_CUDA_CALLGRAPH"
	.align	4
	.sectionentsize	8
	.align		4
        /*0000*/ 	.word	0x00000000
	.align		4
        /*0004*/ 	.word	0xffffffff
	.align		4
        /*0008*/ 	.word	0x00000000
	.align		4
        /*000c*/ 	.word	0xfffffffe
	.align		4
        /*0010*/ 	.word	0x00000000
	.align		4
        /*0014*/ 	.word	0xfffffffd
	.align		4
        /*0018*/ 	.word	0x00000000
	.align		4
        /*001c*/ 	.word	0xfffffffc


//--------------------- .nv.constant4             --------------------------
	.section	.nv.constant4,"a",@progbits
	.align	8
	.align		8
.nv.constant4:
        /*0000*/ 	.dword	_$_str
	.align		8
        /*0008*/ 	.dword	_$_str_$_2


//--------------------- .text.triton_poi_fused__native_batch_norm_legit_no_training_relu_48 --------------------------
	.section	.text.triton_poi_fused__native_batch_norm_legit_no_training_relu_48,"ax",@progbits
	.align	128
        .global         triton_poi_fused__native_batch_norm_legit_no_training_relu_48
        .type           triton_poi_fused__native_batch_norm_legit_no_training_relu_48,@function
        .size           triton_poi_fused__native_batch_norm_legit_no_training_relu_48,(.L_x_1 - triton_poi_fused__native_batch_norm_legit_no_training_relu_48)
        .other          triton_poi_fused__native_batch_norm_legit_no_training_relu_48,@"STO_CUDA_ENTRY STV_DEFAULT"
triton_poi_fused__native_batch_norm_legit_no_training_relu_48:
.text.triton_poi_fused__native_batch_norm_legit_no_training_relu_48:
[----:B------:R-:W-:Y:S01]  /*0000*/  LDC R1, c[0x0][0x28] ;  /* 0x00000a00ff017b82 */ /* 0x000fe20000000800 */
[----:B------:R-:W1:Y:S01]  /*0010*/  S2R R0, SR_TID.X ;  /* 0x0000000000007919 */ /* 0x000e620000002100 */
[----:B------:R-:W-:-:S06]  /*0020*/  HFMA2.MMA R2, -RZ, RZ, 0, 0 ;  /* 0x00000000ff027435 */ /* 0x000fcc00000001ff */
[----:B------:R-:W2:Y:S01]  /*0030*/  LDC.64 R14, c[0x0][0x220] ;  /* 0x00008800ff0e7b82 */ /* 0x000ea20000000a00 */
[----:B------:R-:W-:Y:S01]  /*0040*/  ULDC.64 UR4, c[0x0][0x208] ;  /* 0x0000820000047ab9 */ /* 0x000fe20000000a00 */
[----:B------:R-:W3:Y:S06]  /*0050*/  S2R R3, SR_CTAID.X ;  /* 0x0000000000037919 */ /* 0x000eec0000002500 */
[----:B------:R-:W4:Y:S08]  /*0060*/  LDC.64 R12, c[0x0][0x218] ;  /* 0x00008600ff0c7b82 */ /* 0x000f300000000a00 */
[----:B------:R-:W5:Y:S08]  /*0070*/  LDC.64 R24, c[0x0][0x210] ;  /* 0x00008400ff187b82 */ /* 0x000f700000000a00 */
[----:B------:R-:W5:Y:S01]  /*0080*/  LDC.64 R30, c[0x0][0x228] ;  /* 0x00008a00ff1e7b82 */ /* 0x000f620000000a00 */
[----:B-1----:R-:W-:-:S07]  /*0090*/  SHF.L.U32 R0, R0, 0x2, RZ ;  /* 0x0000000200007819 */ /* 0x002fce00000006ff */
[----:B------:R-:W1:Y:S01]  /*00a0*/  LDC.64 R28, c[0x0][0x230] ;  /* 0x00008c00ff1c7b82 */ /* 0x000e620000000a00 */
[----:B------:R-:W-:-:S04]  /*00b0*/  LOP3.LUT R0, R0, 0x1fc, RZ, 0xc0, !PT ;  /* 0x000001fc00007812 */ /* 0x000fc800078ec0ff */
[----:B---3--:R-:W-:-:S05]  /*00c0*/  LEA R3, R3, R0, 0xa ;  /* 0x0000000003037211 */ /* 0x008fca00078e50ff */
[----:B------:R-:W-:-:S05]  /*00d0*/  IMAD.HI R0, R3, -0x6db6db6d, R2 ;  /* 0x9249249303007827 */ /* 0x000fca00078e0202 */
[----:B------:R-:W-:-:S04]  /*00e0*/  SHF.R.U32.HI R5, RZ, 0x1f, R0 ;  /* 0x0000001fff057819 */ /* 0x000fc80000011600 */
[----:B------:R-:W-:-:S05]  /*00f0*/  LEA.HI.SX32 R2, R0, R5, 0x18 ;  /* 0x0000000500027211 */ /* 0x000fca00078fc2ff */
[----:B------:R-:W-:-:S04]  /*0100*/  IMAD R2, R2, -0x1c0, R3 ;  /* 0xfffffe4002027824 */ /* 0x000fc800078e0203 */
[----:B--2---:R-:W-:-:S06]  /*0110*/  IMAD.WIDE R18, R2, 0x4, R14 ;  /* 0x0000000402127825 */ /* 0x004fcc00078e020e */
[----:B------:R-:W2:Y:S01]  /*0120*/  LDG.E.EL.128 R16, desc[UR4][R18.64] ;  /* 0x0000000412107981 */ /* 0x000ea2000c2e1d00 */
[----:B----4-:R-:W-:-:S04]  /*0130*/  IMAD.WIDE R4, R2, 0x4, R12 ;  /* 0x0000000402047825 */ /* 0x010fc800078e020c */
[----:B-----5:R-:W-:Y:S02]  /*0140*/  IMAD.WIDE R24, R3, 0x4, R24 ;  /* 0x0000000403187825 */ /* 0x020fe400078e0218 */
[----:B------:R-:W3:Y:S04]  /*0150*/  LDG.E.EL.128 R4, desc[UR4][R4.64] ;  /* 0x0000000404047981 */ /* 0x000ee8000c2e1d00 */
[----:B------:R-:W3:Y:S01]  /*0160*/  LDG.E.128 R8, desc[UR4][R24.64] ;  /* 0x0000000418087981 */ /* 0x000ee2000c1e1d00 */
[----:B------:R-:W-:Y:S01]  /*0170*/  HFMA2.MMA R0, -RZ, RZ, 1.625, 0 ;  /* 0x3e800000ff007435 */ /* 0x000fe200000001ff */
[----:B--2---:R-:W-:Y:S01]  /*0180*/  FADD R16, R16, 0.0010000000474974513054 ;  /* 0x3a83126f10107421 */ /* 0x004fe20000000000 */
[----:B------:R-:W-:Y:S01]  /*0190*/  FADD R17, R17, 0.0010000000474974513054 ;  /* 0x3a83126f11117421 */ /* 0x000fe20000000000 */
[----:B------:R-:W-:-:S04]  /*01a0*/  FADD R21, R18, 0.0010000000474974513054 ;  /* 0x3a83126f12157421 */ /* 0x000fc80000000000 */
[----:B------:R-:W2:Y:S08]  /*01b0*/  MUFU.SQRT R16, R16 ;  /* 0x0000001000107308 */ /* 0x000eb00000002000 */
[----:B------:R-:W4:Y:S01]  /*01c0*/  MUFU.SQRT R22, R17 ;  /* 0x0000001100167308 */ /* 0x000f220000002000 */
[----:B------:R-:W-:-:S07]  /*01d0*/  FADD R20, R19, 0.0010000000474974513054 ;  /* 0x3a83126f13147421 */ /* 0x000fce0000000000 */
[----:B------:R-:W5:Y:S01]  /*01e0*/  MUFU.SQRT R21, R21 ;  /* 0x0000001500157308 */ /* 0x000f620000002000 */
[C---:B--2---:R-:W-:Y:S02]  /*01f0*/  FSETP.GT.AND P6, PT, R16.reuse, 8.50705917302346158658e+37, PT ;  /* 0x7e8000001000780b */ /* 0x044fe40003fc4000 */
[----:B------:R-:W-:Y:S02]  /*0200*/  FSETP.GEU.AND P4, PT, R16, 1.175494350822287508e-38, PT ;  /* 0x008000001000780b */ /* 0x000fe40003f8e000 */
[----:B----4-:R-:W-:-:S03]  /*0210*/  FSETP.GT.AND P5, PT, R22, 8.50705917302346158658e+37, PT ;  /* 0x7e8000001600780b */ /* 0x010fc60003fa4000 */
[----:B------:R-:W2:Y:S01]  /*0220*/  MUFU.SQRT R20, R20 ;  /* 0x0000001400147308 */ /* 0x000ea20000002000 */
[----:B------:R-:W-:Y:S02]  /*0230*/  FSETP.GEU.AND P1, PT, R22, 1.175494350822287508e-38, PT ;  /* 0x008000001600780b */ /* 0x000fe40003f2e000 */
[----:B------:R-:W-:Y:S02]  /*0240*/  IADD3 R19, R3, 0x200, RZ ;  /* 0x0000020003137810 */ /* 0x000fe40007ffe0ff */
[----:B------:R-:W-:Y:S02]  /*0250*/  MOV R18, RZ ;  /* 0x000000ff00127202 */ /* 0x000fe40000000f00 */
[C---:B-----5:R-:W-:Y:S01]  /*0260*/  FSETP.GT.AND P3, PT, R21.reuse, 8.50705917302346158658e+37, PT ;  /* 0x7e8000001500780b */ /* 0x060fe20003f64000 */
[----:B------:R-:W-:Y:S01]  /*0270*/  @P6 FMUL R16, R16, 0.25 ;  /* 0x3e80000010106820 */ /* 0x000fe20000400000 */
[----:B------:R-:W-:Y:S01]  /*0280*/  FSETP.GEU.AND P0, PT, R21, 1.175494350822287508e-38, PT ;  /* 0x008000001500780b */ /* 0x000fe20003f0e000 */
[----:B------:R-:W-:-:S04]  /*0290*/  IMAD.HI R3, R19, -0x6db6db6d, R18 ;  /* 0x9249249313037827 */ /* 0x000fc800078e0212 */
[----:B------:R-:W-:Y:S01]  /*02a0*/  @P5 FMUL R22, R22, 0.25 ;  /* 0x3e80000016165820 */ /* 0x000fe20000400000 */
[----:B------:R-:W-:Y:S01]  /*02b0*/  @!P4 FMUL R16, R16, 16777216 ;  /* 0x4b8000001010c820 */ /* 0x000fe20000400000 */
[----:B--2---:R-:W-:Y:S02]  /*02c0*/  FSETP.GT.AND P2, PT, R20, 8.50705917302346158658e+37, PT ;  /* 0x7e8000001400780b */ /* 0x004fe40003f44000 */
[----:B------:R-:W-:Y:S01]  /*02d0*/  SHF.R.U32.HI R18, RZ, 0x1f, R3 ;  /* 0x0000001fff127819 */ /* 0x000fe20000011603 */
[----:B------:R-:W-:Y:S01]  /*02e0*/  @!P1 FMUL R22, R22, 16777216 ;  /* 0x4b80000016169820 */ /* 0x000fe20000400000 */
[----:B------:R-:W-:Y:S01]  /*02f0*/  FSEL R17, R0, 1, P6 ;  /* 0x3f80000000117808 */ /* 0x000fe20003000000 */
[----:B------:R-:W-:Y:S01]  /*0300*/  @P3 FMUL R21, R21, 0.25 ;  /* 0x3e80000015153820 */ /* 0x000fe20000400000 */
[----:B------:R-:W-:Y:S01]  /*0310*/  FSETP.GEU.AND P6, PT, R20, 1.175494350822287508e-38, PT ;  /* 0x008000001400780b */ /* 0x000fe20003fce000 */
[----:B------:R-:W2:Y:S01]  /*0320*/  MUFU.RCP R16, R16 ;  /* 0x0000001000107308 */ /* 0x000ea20000001000 */
[----:B------:R-:W-:Y:S01]  /*0330*/  LEA.HI.SX32 R27, R3, R18, 0x18 ;  /* 0x00000012031b7211 */ /* 0x000fe200078fc2ff */
[----:B------:R-:W-:Y:S01]  /*0340*/  @!P0 FMUL R21, R21, 16777216 ;  /* 0x4b80000015158820 */ /* 0x000fe20000400000 */
[----:B---3--:R-:W-:-:S05]  /*0350*/  FADD R7, R11, -R7 ;  /* 0x800000070b077221 */ /* 0x008fca0000000000 */
[----:B------:R-:W3:Y:S01]  /*0360*/  MUFU.RCP R18, R22 ;  /* 0x0000001600127308 */ /* 0x000ee20000001000 */
[----:B------:R-:W-:Y:S02]  /*0370*/  IMAD R27, R27, -0x1c0, R19 ;  /* 0xfffffe401b1b7824 */ /* 0x000fe400078e0213 */
[----:B------:R-:W-:Y:S01]  /*0380*/  @P2 FMUL R20, R20, 0.25 ;  /* 0x3e80000014142820 */ /* 0x000fe20000400000 */
[----:B------:R-:W-:-:S04]  /*0390*/  FSEL R11, R0, 1, P5 ;  /* 0x3f800000000b7808 */ /* 0x000fc80002800000 */
[----:B------:R-:W4:Y:S01]  /*03a0*/  MUFU.RCP R19, R21 ;  /* 0x0000001500137308 */ /* 0x000f220000001000 */
[----:B------:R-:W-:Y:S01]  /*03b0*/  @!P6 FMUL R20, R20, 16777216 ;  /* 0x4b8000001414e820 */ /* 0x000fe20000400000 */
[----:B------:R-:W-:Y:S01]  /*03c0*/  FADD R8, R8, -R4 ;  /* 0x8000000408087221 */ /* 0x000fe20000000000 */
[----:B------:R-:W-:Y:S01]  /*03d0*/  @!P4 FMUL R17, R17, 16777216 ;  /* 0x4b8000001111c820 */ /* 0x000fe20000400000 */
[----:B------:R-:W-:Y:S01]  /*03e0*/  FSEL R4, R0, 1, P3 ;  /* 0x3f80000000047808 */ /* 0x000fe20001800000 */
[----:B------:R-:W-:Y:S01]  /*03f0*/  @!P1 FMUL R11, R11, 16777216 ;  /* 0x4b8000000b0b9820 */ /* 0x000fe20000400000 */
[----:B------:R-:W-:Y:S01]  /*0400*/  FADD R3, R9, -R5 ;  /* 0x8000000509037221 */ /* 0x000fe20000000000 */
[----:B--2---:R-:W-:Y:S01]  /*0410*/  FMUL R9, R16, R17 ;  /* 0x0000001110097220 */ /* 0x004fe20000400000 */
[----:B------:R2:W5:Y:S01]  /*0420*/  MUFU.RCP R5, R20 ;  /* 0x0000001400057308 */ /* 0x0005620000001000 */
[----:B---3--:R-:W-:Y:S01]  /*0430*/  FMUL R18, R18, R11 ;  /* 0x0000000b12127220 */ /* 0x008fe20000400000 */
[----:B-1----:R-:W-:-:S04]  /*0440*/  IMAD.WIDE R16, R2, 0x4, R28 ;  /* 0x0000000402107825 */ /* 0x002fc800078e021c */
[----:B------:R-:W-:Y:S01]  /*0450*/  @!P0 FMUL R4, R4, 16777216 ;  /* 0x4b80000004048820 */ /* 0x000fe20000400000 */
[----:B0-2---:R-:W-:-:S04]  /*0460*/  IMAD.WIDE R20, R2, 0x4, R30 ;  /* 0x0000000402147825 */ /* 0x005fc800078e021e */
[----:B----4-:R-:W-:Y:S01]  /*0470*/  FMUL R4, R19, R4 ;  /* 0x0000000413047220 */ /* 0x010fe20000400000 */
[----:B------:R-:W-:Y:S02]  /*0480*/  FMUL R3, R18, R3 ;  /* 0x0000000312037220 */ /* 0x000fe40000400000 */
[----:B------:R-:W2:Y:S04]  /*0490*/  LDG.E.EL.128 R16, desc[UR4][R16.64] ;  /* 0x0000000410107981 */ /* 0x000ea8000c2e1d00 */
[----:B------:R-:W2:Y:S01]  /*04a0*/  LDG.E.EL.128 R20, desc[UR4][R20.64] ;  /* 0x0000000414147981 */ /* 0x000ea2000c2e1d00 */
[----:B------:R-:W-:Y:S01]  /*04b0*/  FADD R6, R10, -R6 ;  /* 0x800000060a067221 */ /* 0x000fe20000000000 */
[----:B------:R-:W-:Y:S01]  /*04c0*/  FSEL R10, R0, 1, P2 ;  /* 0x3f800000000a7808 */ /* 0x000fe20001000000 */
[----:B------:R-:W-:Y:S01]  /*04d0*/  FMUL R2, R9, R8 ;  /* 0x0000000809027220 */ /* 0x000fe20000400000 */
[----:B------:R-:W-:-:S04]  /*04e0*/  IMAD.WIDE R8, R27, 0x4, R14 ;  /* 0x000000041b087825 */ /* 0x000fc800078e020e */
[----:B------:R-:W-:-:S04]  /*04f0*/  @!P6 FMUL R10, R10, 16777216 ;  /* 0x4b8000000a0ae820 */ /* 0x000fc80000400000 */
[----:B-----5:R-:W-:Y:S02]  /*0500*/  FMUL R5, R5, R10 ;  /* 0x0000000a05057220 */ /* 0x020fe40000400000 */
[----:B------:R-:W3:Y:S01]  /*0510*/  LDG.E.EL.128 R8, desc[UR4][R8.64] ;  /* 0x0000000408087981 */ /* 0x000ee2000c2e1d00 */
[----:B------:R-:W-:Y:S01]  /*0520*/  FMUL R15, R4, R6 ;  /* 0x00000006040f7220 */ /* 0x000fe20000400000 */
[----:B------:R-:W-:-:S04]  /*0530*/  IMAD.WIDE R12, R27, 0x4, R12 ;  /* 0x000000041b0c7825 */ /* 0x000fc800078e020c */
[----:B------:R-:W-:-:S04]  /*0540*/  IMAD.WIDE R30, R27, 0x4, R30 ;  /* 0x000000041b1e7825 */ /* 0x000fc800078e021e */
[----:B--2---:R-:W-:Y:S01]  /*0550*/  FFMA R2, R20, R2, R16 ;  /* 0x0000000214027223 */ /* 0x004fe20000000010 */
[----:B------:R-:W-:Y:S01]  /*0560*/  FMUL R16, R5, R7 ;  /* 0x0000000705107220 */ /* 0x000fe20000400000 */
[----:B------:R-:W-:Y:S01]  /*0570*/  FFMA R26, R22, R15, R18 ;  /* 0x0000000f161a7223 */ /* 0x000fe20000000012 */
[----:B------:R-:W2:Y:S04]  /*0580*/  LDG.E.128 R4, desc[UR4][R24.64+0x800] ;  /* 0x0008000418047981 */ /* 0x000ea8000c1e1d00 */
[----:B------:R-:W2:Y:S01]  /*0590*/  LDG.E.EL.128 R12, desc[UR4][R12.64] ;  /* 0x000000040c0c7981 */ /* 0x000ea2000c2e1d00 */
[----:B------:R-:W-:Y:S01]  /*05a0*/  FFMA R3, R21, R3, R17 ;  /* 0x0000000315037223 */ /* 0x000fe20000000011 */
[----:B------:R-:W-:-:S04]  /*05b0*/  IMAD.WIDE R20, R27, 0x4, R28 ;  /* 0x000000041b147825 */ /* 0x000fc800078e021c */
[----:B------:R-:W-:Y:S02]  /*05c0*/  FFMA R27, R23, R16, R19 ;  /* 0x00000010171b7223 */ /* 0x000fe40000000013 */
[----:B------:R-:W4:Y:S04]  /*05d0*/  LDG.E.EL.128 R16, desc[UR4][R30.64] ;  /* 0x000000041e107981 */ /* 0x000f28000c2e1d00 */
[----:B------:R-:W4:Y:S01]  /*05e0*/  LDG.E.EL.128 R20, desc[UR4][R20.64] ;  /* 0x0000000414147981 */ /* 0x000f22000c2e1d00 */
[----:B---3--:R-:W-:Y:S01]  /*05f0*/  FADD R8, R8, 0.0010000000474974513054 ;  /* 0x3a83126f08087421 */ /* 0x008fe20000000000 */
[----:B------:R-:W-:Y:S01]  /*0600*/  FADD R9, R9, 0.0010000000474974513054 ;  /* 0x3a83126f09097421 */ /* 0x000fe20000000000 */
[----:B------:R-:W-:-:S04]  /*0610*/  FADD R10, R10, 0.0010000000474974513054 ;  /* 0x3a83126f0a0a7421 */ /* 0x000fc80000000000 */
[----:B------:R-:W0:Y:S01]  /*0620*/  MUFU.SQRT R8, R8 ;  /* 0x0000000800087308 */ /* 0x000e220000002000 */
[----:B------:R-:W-:-:S07]  /*0630*/  FADD R11, R11, 0.0010000000474974513054 ;  /* 0x3a83126f0b0b7421 */ /* 0x000fce0000000000 */
[----:B------:R-:W1:Y:S08]  /*0640*/  MUFU.SQRT R9, R9 ;  /* 0x0000000900097308 */ /* 0x000e700000002000 */
[----:B------:R-:W3:Y:S01]  /*0650*/  MUFU.SQRT R10, R10 ;  /* 0x0000000a000a7308 */ /* 0x000ee20000002000 */
[----:B0-----:R-:W-:-:S07]  /*0660*/  FSETP.GT.AND P6, PT, R8, 8.50705917302346158658e+37, PT ;  /* 0x7e8000000800780b */ /* 0x001fce0003fc4000 */
[----:B------:R-:W0:Y:S01]  /*0670*/  MUFU.SQRT R11, R11 ;  /* 0x0000000b000b7308 */ /* 0x000e220000002000 */
[C---:B-1----:R-:W-:Y:S02]  /*0680*/  FSETP.GT.AND P4, PT, R9.reuse, 8.50705917302346158658e+37, PT ;  /* 0x7e8000000900780b */ /* 0x042fe40003f84000 */
[----:B------:R-:W-:Y:S02]  /*0690*/  FSETP.GEU.AND P5, PT, R8, 1.175494350822287508e-38, PT ;  /* 0x008000000800780b */ /* 0x000fe40003fae000 */
[----:B---3--:R-:W-:Y:S01]  /*06a0*/  FSETP.GT.AND P3, PT, R10, 8.50705917302346158658e+37, PT ;  /* 0x7e8000000a00780b */ /* 0x008fe20003f64000 */
[----:B------:R-:W-:Y:S01]  /*06b0*/  @P6 FMUL R8, R8, 0.25 ;  /* 0x3e80000008086820 */ /* 0x000fe20000400000 */
[----:B------:R-:W-:Y:S02]  /*06c0*/  FSETP.GEU.AND P1, PT, R9, 1.175494350822287508e-38, PT ;  /* 0x008000000900780b */ /* 0x000fe40003f2e000 */
[----:B------:R-:W-:Y:S02]  /*06d0*/  FSETP.GEU.AND P0, PT, R10, 1.175494350822287508e-38, PT ;  /* 0x008000000a00780b */ /* 0x000fe40003f0e000 */
[----:B0-----:R-:W-:-:S03]  /*06e0*/  FSETP.GT.AND P2, PT, R11, 8.50705917302346158658e+37, PT ;  /* 0x7e8000000b00780b */ /* 0x001fc60003f44000 */
[----:B------:R-:W-:-:S04]  /*06f0*/  @P4 FMUL R9, R9, 0.25 ;  /* 0x3e80000009094820 */ /* 0x000fc80000400000 */
[----:B------:R-:W-:Y:S02]  /*0700*/  @P3 FMUL R10, R10, 0.25 ;  /* 0x3e8000000a0a3820 */ /* 0x000fe40000400000 */
[----:B------:R-:W-:Y:S02]  /*0710*/  @!P1 FMUL R9, R9, 16777216 ;  /* 0x4b80000009099820 */ /* 0x000fe40000400000 */
[----:B------:R-:W-:Y:S01]  /*0720*/  @!P0 FMUL R10, R10, 16777216 ;  /* 0x4b8000000a0a8820 */ /* 0x000fe20000400000 */
[----:B------:R-:W-:-:S03]  /*0730*/  @!P5 FMUL R8, R8, 16777216 ;  /* 0x4b8000000808d820 */ /* 0x000fc60000400000 */
[----:B------:R-:W0:Y:S08]  /*0740*/  MUFU.RCP R9, R9 ;  /* 0x0000000900097308 */ /* 0x000e300000001000 */
[----:B------:R-:W-:Y:S01]  /*0750*/  MUFU.RCP R10, R10 ;  /* 0x0000000a000a7308 */ /* 0x000fe20000001000 */
[----:B--2---:R-:W-:Y:S01]  /*0760*/  FADD R4, R4, -R12 ;  /* 0x8000000c04047221 */ /* 0x004fe20000000000 */
[----:B------:R-:W-:-:S02]  /*0770*/  FSEL R12, R0, 1, P6 ;  /* 0x3f800000000c7808 */ /* 0x000fc40003000000 */
[C---:B------:R-:W-:Y:S01]  /*0780*/  FSETP.GEU.AND P6, PT, R11.reuse, 1.175494350822287508e-38, PT ;  /* 0x008000000b00780b */ /* 0x040fe20003fce000 */
[----:B------:R-:W-:Y:S01]  /*0790*/  @P2 FMUL R11, R11, 0.25 ;  /* 0x3e8000000b0b2820 */ /* 0x000fe20000400000 */
[----:B------:R-:W-:Y:S02]  /*07a0*/  FADD R5, R5, -R13 ;  /* 0x8000000d05057221 */ /* 0x000fe40000000000 */
[----:B------:R1:W2:Y:S09]  /*07b0*/  MUFU.RCP R13, R8 ;  /* 0x00000008000d7308 */ /* 0x0002b20000001000 */
[----:B------:R-:W-:Y:S01]  /*07c0*/  @!P6 FMUL R11, R11, 16777216 ;  /* 0x4b8000000b0be820 */ /* 0x000fe20000400000 */
[----:B------:R-:W-:-:S05]  /*07d0*/  FADD R7, R7, -R15 ;  /* 0x8000000f07077221 */ /* 0x000fca0000000000 */
[----:B------:R-:W3:Y:S01]  /*07e0*/  MUFU.RCP R11, R11 ;  /* 0x0000000b000b7308 */ /* 0x000ee20000001000 */
[C---:B-1----:R-:W-:Y:S02]  /*07f0*/  FSEL R8, R0.reuse, 1, P4 ;  /* 0x3f80000000087808 */ /* 0x042fe40002000000 */
[C---:B------:R-:W-:Y:S02]  /*0800*/  FSEL R15, R0.reuse, 1, P3 ;  /* 0x3f800000000f7808 */ /* 0x040fe40001800000 */
[----:B------:R-:W-:Y:S01]  /*0810*/  FSEL R0, R0, 1, P2 ;  /* 0x3f80000000007808 */ /* 0x000fe20001000000 */
[----:B------:R-:W-:Y:S01]  /*0820*/  @!P1 FMUL R8, R8, 16777216 ;  /* 0x4b80000008089820 */ /* 0x000fe20000400000 */
[----:B------:R-:W-:Y:S01]  /*0830*/  @!P5 FMUL R12, R12, 16777216 ;  /* 0x4b8000000c0cd820 */ /* 0x000fe20000400000 */
[----:B------:R-:W-:Y:S02]  /*0840*/  @!P0 FMUL R15, R15, 16777216 ;  /* 0x4b8000000f0f8820 */ /* 0x000fe40000400000 */
[----:B------:R-:W-:Y:S01]  /*0850*/  @!P6 FMUL R0, R0, 16777216 ;  /* 0x4b8000000000e820 */ /* 0x000fe20000400000 */
[----:B0-----:R-:W-:Y:S01]  /*0860*/  FMUL R8, R9, R8 ;  /* 0x0000000809087220 */ /* 0x001fe20000400000 */
[----:B------:R-:W-:Y:S01]  /*0870*/  FADD R6, R6, -R14 ;  /* 0x8000000e06067221 */ /* 0x000fe20000000000 */
[----:B--2---:R-:W-:Y:S01]  /*0880*/  FMUL R13, R13, R12 ;  /* 0x0000000c0d0d7220 */ /* 0x004fe20000400000 */
[----:B------:R-:W-:Y:S01]  /*0890*/  FMUL R15, R10, R15 ;  /* 0x0000000f0a0f7220 */ /* 0x000fe20000400000 */
[----:B---3--:R-:W-:Y:S01]  /*08a0*/  FMUL R0, R11, R0 ;  /* 0x000000000b007220 */ /* 0x008fe20000400000 */
[----:B------:R-:W-:Y:S01]  /*08b0*/  FMUL R8, R8, R5 ;  /* 0x0000000508087220 */ /* 0x000fe20000400000 */
[----:B------:R-:W-:Y:S01]  /*08c0*/  FMUL R13, R13, R4 ;  /* 0x000000040d0d7220 */ /* 0x000fe20000400000 */
[----:B------:R-:W-:Y:S01]  /*08d0*/  FMUL R15, R15, R6 ;  /* 0x000000060f0f7220 */ /* 0x000fe20000400000 */
[----:B------:R-:W-:Y:S01]  /*08e0*/  FMUL R0, R0, R7 ;  /* 0x0000000700007220 */ /* 0x000fe20000400000 */
[----:B----4-:R-:W-:Y:S01]  /*08f0*/  FFMA R8, R17, R8, R21 ;  /* 0x0000000811087223 */ /* 0x010fe20000000015 */
[----:B------:R-:W-:Y:S01]  /*0900*/  FFMA R13, R16, R13, R20 ;  /* 0x0000000d100d7223 */ /* 0x000fe20000000014 */
[----:B------:R-:W-:Y:S01]  /*0910*/  FFMA R15, R18, R15, R22 ;  /* 0x0000000f120f7223 */ /* 0x000fe20000000016 */
[----:B------:R-:W-:Y:S01]  /*0920*/  FFMA R0, R19, R0, R23 ;  /* 0x0000000013007223 */ /* 0x000fe20000000017 */
[----:B------:R-:W-:-:S02]  /*0930*/  FSETP.GEU.AND P6, PT, R27, RZ, PT ;  /* 0x000000ff1b00720b */ /* 0x000fc40003fce000 */
[----:B------:R-:W-:Y:S02]  /*0940*/  FSETP.GEU.AND P4, PT, R8, RZ, PT ;  /* 0x000000ff0800720b */ /* 0x000fe40003f8e000 */
[----:B------:R-:W-:Y:S02]  /*0950*/  SEL R7, R27, RZ, P6 ;  /* 0x000000ff1b077207 */ /* 0x000fe40003000000 */
[----:B------:R-:W-:Y:S02]  /*0960*/  FSETP.GEU.AND P0, PT, R26, RZ, PT ;  /* 0x000000ff1a00720b */ /* 0x000fe40003f0e000 */
[----:B------:R-:W-:Y:S02]  /*0970*/  FSETP.GEU.AND P1, PT, R3, RZ, PT ;  /* 0x000000ff0300720b */ /* 0x000fe40003f2e000 */
[----:B------:R-:W-:Y:S02]  /*0980*/  FSETP.GEU.AND P2, PT, R2, RZ, PT ;  /* 0x000000ff0200720b */ /* 0x000fe40003f4e000 */
[----:B------:R-:W-:-:S02]  /*0990*/  FSETP.GEU.AND P3, PT, R15, RZ, PT ;  /* 0x000000ff0f00720b */ /* 0x000fc40003f6e000 */
[----:B------:R-:W-:Y:S02]  /*09a0*/  FSETP.GEU.AND P5, PT, R13, RZ, PT ;  /* 0x000000ff0d00720b */ /* 0x000fe40003fae000 */
[----:B------:R-:W-:Y:S02]  /*09b0*/  FSETP.GEU.AND P6, PT, R0, RZ, PT ;  /* 0x000000ff0000720b */ /* 0x000fe40003fce000 */
[----:B------:R-:W-:Y:S02]  /*09c0*/  SEL R9, R8, RZ, P4 ;  /* 0x000000ff08097207 */ /* 0x000fe40002000000 */
[----:B------:R-:W-:Y:S02]  /*09d0*/  SEL R6, R26, RZ, P0 ;  /* 0x000000ff1a067207 */ /* 0x000fe40000000000 */
[----:B------:R-:W-:Y:S02]  /*09e0*/  SEL R5, R3, RZ, P1 ;  /* 0x000000ff03057207 */ /* 0x000fe40000800000 */
[----:B------:R-:W-:-:S02]  /*09f0*/  SEL R4, R2, RZ, P2 ;  /* 0x000000ff02047207 */ /* 0x000fc40001000000 */
[----:B------:R-:W-:Y:S02]  /*0a00*/  SEL R10, R15, RZ, P3 ;  /* 0x000000ff0f0a7207 */ /* 0x000fe40001800000 */
[----:B------:R-:W-:Y:S02]  /*0a10*/  SEL R8, R13, RZ, P5 ;  /* 0x000000ff0d087207 */ /* 0x000fe40002800000 */
[----:B------:R-:W-:Y:S01]  /*0a20*/  SEL R11, R0, RZ, P6 ;  /* 0x000000ff000b7207 */ /* 0x000fe20003000000 */
[----:B------:R-:W-:Y:S04]  /*0a30*/  STG.E.128 desc[UR4][R24.64], R4 ;  /* 0x0000000418007986 */ /* 0x000fe8000c101d04 */
[----:B------:R-:W-:Y:S01]  /*0a40*/  STG.E.128 desc[UR4][R24.64+0x800], R8 ;  /* 0x0008000818007986 */ /* 0x000fe2000c101d04 */
[----:B------:R-:W-:Y:S05]  /*0a50*/  EXIT ;  /* 0x000000000000794d */ /* 0x000fea0003800000 */
.L_x_0:
[----:B------:R-:W-:-:S00]  /*0a60*/  BRA `(.L_x_0) ;  /* 0xfffffffc00fc7947 */ /* 0x000fc0000383ffff */
[----:B------:R-:W-:-:S00]  /*0a70*/  NOP ;  /* 0x0000000000007918 */ /* 0x000fc00000000000 */
        /* <DEDUP_REMOVED lines=8> */
.L_x_1:


//--------------------- .nv.global.init           --------------------------
	.section	.nv.global.init,"aw",@progbits
.nv.global.init:
	.type		_$_str,@object
	.size		_$_str,(_$_str_$_2 - _$_str)
_$_str:
        /*0000*/ 	.byte	0x5f, 0x5f, 0x43, 0x55, 0x44, 0x41, 0x5f, 0x46, 0x54, 0x5a, 0x00
	.type		_$_str_$_2,@object
	.size		_$_str_$_2,(.L_1 - _$_str_$_2)
_$_str_$_2:
        /*000b*/ 	.byte	0x5f, 0x5f, 0x43, 0x55, 0x44, 0x41, 0x5f, 0x50, 0x52, 0x45, 0x43, 0x5f, 0x53, 0x51, 0x52, 0x54
        /*001b*/ 	.byte	0x00
.L_1:


//--------------------- .nv.constant0.triton_poi_fused__native_batch_norm_legit_no_training_relu_48 --------------------------
	.section	.nv.constant0.triton_poi_fused__native_batch_norm_legit_no_training_relu_48,"a",@progbits
	.sectionflags	@""
	.align	4
.nv.constant0.triton_poi_fused__native_batch_norm_legit_no_training_relu_48:
	.zero		572
